	.headerflags	@"EF_CUDA_TEXMODE_UNIFIED EF_CUDA_64BIT_ADDRESS EF_CUDA_ACCELERATORS EF_CUDA_SM90 EF_CUDA_VIRTUAL_SM(EF_CUDA_SM90)"
	.elftype	@"ET_EXEC"


//--------------------- .nv.info                  --------------------------
	.section	.nv.info,"",@"SHT_CUDA_INFO"
	.align	4


	//----- nvinfo : EIATTR_REGCOUNT
	.align		4
        /*0000*/ 	.byte	0x04, 0x2f
        /*0002*/ 	.short	(.L_1 - .L_0)
	.align		4
.L_0:
        /*0004*/ 	.word	index@(triton_poi_fused_cat_103)
        /*0008*/ 	.word	0x0000001e


	//----- nvinfo : EIATTR_MIN_STACK_SIZE
	.align		4
.L_1:
        /*000c*/ 	.byte	0x04, 0x12
        /*000e*/ 	.short	(.L_3 - .L_2)
	.align		4
.L_2:
        /*0010*/ 	.word	index@(triton_poi_fused_cat_103)
        /*0014*/ 	.word	0x00000000


	//----- nvinfo : EIATTR_FRAME_SIZE
	.align		4
.L_3:
        /*0018*/ 	.byte	0x04, 0x11
        /*001a*/ 	.short	(.L_5 - .L_4)
	.align		4
.L_4:
        /*001c*/ 	.word	index@(triton_poi_fused_cat_103)
        /*0020*/ 	.word	0x00000000


	//----- nvinfo : EIATTR_MIN_STACK_SIZE
	.align		4
.L_5:
        /*0024*/ 	.byte	0x04, 0x12
        /*0026*/ 	.short	(.L_7 - .L_6)
	.align		4
.L_6:
        /*0028*/ 	.word	index@(triton_poi_fused_cat_103)
        /*002c*/ 	.word	0x00000000
.L_7:


//--------------------- .nv.info.triton_poi_fused_cat_103 --------------------------
	.section	.nv.info.triton_poi_fused_cat_103,"",@"SHT_CUDA_INFO"
	.sectionflags	@""
	.align	4


	//----- nvinfo : EIATTR_CUDA_API_VERSION
	.align		4
        /*0000*/ 	.byte	0x04, 0x37
        /*0002*/ 	.short	(.L_9 - .L_8)
.L_8:
        /*0004*/ 	.word	0x0000007c


	//----- nvinfo : EIATTR_KPARAM_INFO
	.align		4
.L_9:
        /*0008*/ 	.byte	0x04, 0x17
        /*000a*/ 	.short	(.L_11 - .L_10)
.L_10:
        /*000c*/ 	.word	0x00000000
        /*0010*/ 	.short	0x0009
        /*0012*/ 	.short	0x0048
        /*0014*/ 	.byte	0x00, 0xf0, 0x11, 0x00


	//----- nvinfo : EIATTR_KPARAM_INFO
	.align		4
.L_11:
        /*0018*/ 	.byte	0x04, 0x17
        /*001a*/ 	.short	(.L_13 - .L_12)
.L_12:
        /*001c*/ 	.word	0x00000000
        /*0020*/ 	.short	0x0008
        /*0022*/ 	.short	0x0040
        /*0024*/ 	.byte	0x00, 0xf4, 0x21, 0x00


	//----- nvinfo : EIATTR_KPARAM_INFO
	.align		4
.L_13:
        /*0028*/ 	.byte	0x04, 0x17
        /*002a*/ 	.short	(.L_15 - .L_14)
.L_14:
        /*002c*/ 	.word	0x00000000
        /*0030*/ 	.short	0x0007
        /*0032*/ 	.short	0x0038
        /*0034*/ 	.byte	0x00, 0xf4, 0x21, 0x00


	//----- nvinfo : EIATTR_KPARAM_INFO
	.align		4
.L_15:
        /*0038*/ 	.byte	0x04, 0x17
        /*003a*/ 	.short	(.L_17 - .L_16)
.L_16:
        /*003c*/ 	.word	0x00000000
        /*0040*/ 	.short	0x0006
        /*0042*/ 	.short	0x0030
        /*0044*/ 	.byte	0x00, 0xf4, 0x21, 0x00


	//----- nvinfo : EIATTR_KPARAM_INFO
	.align		4
.L_17:
        /*0048*/ 	.byte	0x04, 0x17
        /*004a*/ 	.short	(.L_19 - .L_18)
.L_18:
        /*004c*/ 	.word	0x00000000
        /*0050*/ 	.short	0x0005
        /*0052*/ 	.short	0x0028
        /*0054*/ 	.byte	0x00, 0xf4, 0x21, 0x00


	//----- nvinfo : EIATTR_KPARAM_INFO
	.align		4
.L_19:
        /*0058*/ 	.byte	0x04, 0x17
        /*005a*/ 	.short	(.L_21 - .L_20)
.L_20:
        /*005c*/ 	.word	0x00000000
        /*0060*/ 	.short	0x0004
        /*0062*/ 	.short	0x0020
        /*0064*/ 	.byte	0x00, 0xf4, 0x21, 0x00


	//----- nvinfo : EIATTR_KPARAM_INFO
	.align		4
.L_21:
        /*0068*/ 	.byte	0x04, 0x17
        /*006a*/ 	.short	(.L_23 - .L_22)
.L_22:
        /*006c*/ 	.word	0x00000000
        /*0070*/ 	.short	0x0003
        /*0072*/ 	.short	0x0018
        /*0074*/ 	.byte	0x00, 0xf4, 0x21, 0x00


	//----- nvinfo : EIATTR_KPARAM_INFO
	.align		4
.L_23:
        /*0078*/ 	.byte	0x04, 0x17
        /*007a*/ 	.short	(.L_25 - .L_24)
.L_24:
        /*007c*/ 	.word	0x00000000
        /*0080*/ 	.short	0x0002
        /*0082*/ 	.short	0x0010
        /*0084*/ 	.byte	0x00, 0xf4, 0x21, 0x00


	//----- nvinfo : EIATTR_KPARAM_INFO
	.align		4
.L_25:
        /*0088*/ 	.byte	0x04, 0x17
        /*008a*/ 	.short	(.L_27 - .L_26)
.L_26:
        /*008c*/ 	.word	0x00000000
        /*0090*/ 	.short	0x0001
        /*0092*/ 	.short	0x0008
        /*0094*/ 	.byte	0x00, 0xf4, 0x21, 0x00


	//----- nvinfo : EIATTR_KPARAM_INFO
	.align		4
.L_27:
        /*0098*/ 	.byte	0x04, 0x17
        /*009a*/ 	.short	(.L_29 - .L_28)
.L_28:
        /*009c*/ 	.word	0x00000000
        /*00a0*/ 	.short	0x0000
        /*00a2*/ 	.short	0x0000
        /*00a4*/ 	.byte	0x00, 0xf4, 0x21, 0x00


	//----- nvinfo : EIATTR_SPARSE_MMA_MASK
	.align		4
.L_29:
        /*00a8*/ 	.byte	0x03, 0x50
        /*00aa*/ 	.short	0x0000


	//----- nvinfo : EIATTR_MAXREG_COUNT
	.align		4
        /*00ac*/ 	.byte	0x03, 0x1b
        /*00ae*/ 	.short	0x00ff


	//----- nvinfo : EIATTR_EXIT_INSTR_OFFSETS
	.align		4
        /*00b0*/ 	.byte	0x04, 0x1c
        /*00b2*/ 	.short	(.L_31 - .L_30)


	//   ....[0]....
.L_30:
        /*00b4*/ 	.word	0x00000950


	//----- nvinfo : EIATTR_REQNTID
	.align		4
.L_31:
        /*00b8*/ 	.byte	0x04, 0x10
        /*00ba*/ 	.short	(.L_33 - .L_32)
.L_32:
        /*00bc*/ 	.word	0x00000100
        /*00c0*/ 	.word	0x00000001
        /*00c4*/ 	.word	0x00000001


	//----- nvinfo : EIATTR_CBANK_PARAM_SIZE
	.align		4
.L_33:
        /*00c8*/ 	.byte	0x03, 0x19
        /*00ca*/ 	.short	0x004c


	//----- nvinfo : EIATTR_PARAM_CBANK
	.align		4
        /*00cc*/ 	.byte	0x04, 0x0a
        /*00ce*/ 	.short	(.L_35 - .L_34)
	.align		4
.L_34:
        /*00d0*/ 	.word	index@(.nv.constant0.triton_poi_fused_cat_103)
        /*00d4*/ 	.short	0x0210
        /*00d6*/ 	.short	0x004c


	//----- nvinfo : EIATTR_SW_WAR
	.align		4
.L_35:
        /*00d8*/ 	.byte	0x04, 0x36
        /*00da*/ 	.short	(.L_37 - .L_36)
.L_36:
        /*00dc*/ 	.word	0x00000008
.L_37:


//--------------------- .nv.callgraph             --------------------------
	.section	.nv.callgraph,"",@"SHT_CUDA_CALLGRAPH"
	.align	4
	.sectionentsize	8
	.align		4
        /*0000*/ 	.word	0x00000000
	.align		4
        /*0004*/ 	.word	0xffffffff
	.align		4
        /*0008*/ 	.word	0x00000000
	.align		4
        /*000c*/ 	.word	0xfffffffe
	.align		4
        /*0010*/ 	.word	0x00000000
	.align		4
        /*0014*/ 	.word	0xfffffffd
	.align		4
        /*0018*/ 	.word	0x00000000
	.align		4
        /*001c*/ 	.word	0xfffffffc


//--------------------- .text.triton_poi_fused_cat_103 --------------------------
	.section	.text.triton_poi_fused_cat_103,"ax",@progbits
	.align	128
        .global         triton_poi_fused_cat_103
        .type           triton_poi_fused_cat_103,@function
        .size           triton_poi_fused_cat_103,(.L_x_1 - triton_poi_fused_cat_103)
        .other          triton_poi_fused_cat_103,@"STO_CUDA_ENTRY STV_DEFAULT"
triton_poi_fused_cat_103:
.text.triton_poi_fused_cat_103:
[----:B------:R-:W-:Y:S01]  /*0000*/  LDC R1, c[0x0][0x28] ;  /* 0x00000a00ff017b82 */ /* 0x000fe20000000800 */
[----:B------:R-:W1:Y:S07]  /*0010*/  S2R R0, SR_TID.X ;  /* 0x0000000000007919 */ /* 0x000e6e0000002100 */
[----:B------:R-:W2:Y:S01]  /*0020*/  LDC.64 R4, c[0x0][0x218] ;  /* 0x00008600ff047b82 */ /* 0x000ea20000000a00 */
[----:B------:R-:W-:Y:S01]  /*0030*/  CS2R R14, SRZ ;  /* 0x00000000000e7805 */ /* 0x000fe2000001ff00 */
[----:B------:R-:W-:Y:S01]  /*0040*/  ULDC.64 UR4, c[0x0][0x208] ;  /* 0x0000820000047ab9 */ /* 0x000fe20000000a00 */
[----:B------:R-:W3:Y:S05]  /*0050*/  S2R R3, SR_CTAID.X ;  /* 0x0000000000037919 */ /* 0x000eea0000002500 */
[----:B------:R-:W4:Y:S08]  /*0060*/  LDC.64 R8, c[0x0][0x220] ;  /* 0x00008800ff087b82 */ /* 0x000f300000000a00 */
[----:B------:R-:W5:Y:S01]  /*0070*/  LDC.64 R16, c[0x0][0x230] ;  /* 0x00008c00ff107b82 */ /* 0x000f620000000a00 */
[----:B------:R-:W-:Y:S01]  /*0080*/  CS2R R10, SRZ ;  /* 0x00000000000a7805 */ /* 0x000fe2000001ff00 */
[----:B------:R-:W-:Y:S01]  /*0090*/  ULDC.64 UR6, c[0x0][0x228] ;  /* 0x00008a0000067ab9 */ /* 0x000fe20000000a00 */
[----:B-1----:R-:W-:-:S05]  /*00a0*/  IMAD.SHL.U32 R0, R0, 0x2, RZ ;  /* 0x0000000200007824 */ /* 0x002fca00078e00ff */
[----:B------:R-:W-:-:S05]  /*00b0*/  LOP3.LUT R0, R0, 0x1fe, RZ, 0xc0, !PT ;  /* 0x000001fe00007812 */ /* 0x000fca00078ec0ff */
[----:B---3--:R-:W-:-:S05]  /*00c0*/  IMAD R2, R3, 0x200, R0 ;  /* 0x0000020003027824 */ /* 0x008fca00078e0200 */
[----:B------:R-:W-:-:S04]  /*00d0*/  SHF.R.S32.HI R19, RZ, 0x1f, R2 ;  /* 0x0000001fff137819 */ /* 0x000fc80000011402 */
[CC--:B------:R-:W-:Y:S02]  /*00e0*/  LEA.HI R0, R19.reuse, R2.reuse, RZ, 0xa ;  /* 0x0000000213007211 */ /* 0x0c0fe400078f50ff */
[----:B------:R-:W-:Y:S02]  /*00f0*/  LEA.HI R7, R19, R2, RZ, 0x5 ;  /* 0x0000000213077211 */ /* 0x000fe400078f28ff */
[----:B------:R-:W-:Y:S02]  /*0100*/  SHF.R.S32.HI R13, RZ, 0xa, R0 ;  /* 0x0000000aff0d7819 */ /* 0x000fe40000011400 */
[----:B------:R-:W-:Y:S02]  /*0110*/  SHF.R.S32.HI R12, RZ, 0x5, R7 ;  /* 0x00000005ff0c7819 */ /* 0x000fe40000011407 */
[----:B------:R-:W-:-:S04]  /*0120*/  LEA.HI R3, R13, R13, RZ, 0x7 ;  /* 0x0000000d0d037211 */ /* 0x000fc800078f38ff */
[----:B------:R-:W-:Y:S02]  /*0130*/  LOP3.LUT R6, R3, 0xffffff80, RZ, 0xc0, !PT ;  /* 0xffffff8003067812 */ /* 0x000fe400078ec0ff */
[----:B------:R-:W-:-:S03]  /*0140*/  LEA.HI R3, R12, R12, RZ, 0x5 ;  /* 0x0000000c0c037211 */ /* 0x000fc600078f28ff */
[----:B------:R-:W-:Y:S01]  /*0150*/  IMAD.IADD R13, R13, 0x1, -R6 ;  /* 0x000000010d0d7824 */ /* 0x000fe200078e0a06 */
[----:B------:R-:W-:-:S04]  /*0160*/  LOP3.LUT R3, R3, 0xffffffe0, RZ, 0xc0, !PT ;  /* 0xffffffe003037812 */ /* 0x000fc800078ec0ff */
[----:B------:R-:W-:Y:S01]  /*0170*/  ISETP.GE.AND P0, PT, R13, 0x40, PT ;  /* 0x000000400d00780c */ /* 0x000fe20003f06270 */
[----:B------:R-:W-:Y:S01]  /*0180*/  IMAD.IADD R12, R12, 0x1, -R3 ;  /* 0x000000010c0c7824 */ /* 0x000fe200078e0a03 */
[----:B------:R-:W-:-:S03]  /*0190*/  LOP3.LUT R3, R7, 0xffffffe0, RZ, 0xc0, !PT ;  /* 0xffffffe007037812 */ /* 0x000fc600078ec0ff */
[----:B--2---:R-:W-:Y:S01]  /*01a0*/  IMAD.WIDE R20, R12, 0x8, R4 ;  /* 0x000000080c147825 */ /* 0x004fe200078e0204 */
[----:B------:R-:W-:-:S03]  /*01b0*/  CS2R R4, SRZ ;  /* 0x0000000000047805 */ /* 0x000fc6000001ff00 */
[----:B------:R-:W-:-:S04]  /*01c0*/  IMAD.IADD R3, R2, 0x1, -R3 ;  /* 0x0000000102037824 */ /* 0x000fc800078e0a03 */
[----:B------:R-:W2:Y:S01]  /*01d0*/  @!P0 LDG.E.EL.64 R14, desc[UR4][R20.64] ;  /* 0x00000004140e8981 */ /* 0x000ea2000c2e1b00 */
[----:B------:R-:W-:Y:S01]  /*01e0*/  CS2R R6, SRZ ;  /* 0x0000000000067805 */ /* 0x000fe2000001ff00 */
[----:B----4-:R-:W-:Y:S01]  /*01f0*/  IMAD.WIDE R22, R3, 0x8, R8 ;  /* 0x0000000803167825 */ /* 0x010fe200078e0208 */
[----:B------:R-:W-:-:S04]  /*0200*/  CS2R R8, SRZ ;  /* 0x0000000000087805 */ /* 0x000fc8000001ff00 */
[----:B------:R-:W3:Y:S01]  /*0210*/  @!P0 LDG.E.EL.128 R4, desc[UR4][R22.64] ;  /* 0x0000000416048981 */ /* 0x000ee2000c2e1d00 */
[----:B-----5:R-:W-:-:S05]  /*0220*/  IMAD.WIDE R16, R3, 0x8, R16 ;  /* 0x0000000803107825 */ /* 0x020fca00078e0210 */
[----:B------:R1:W4:Y:S01]  /*0230*/  @!P0 LDG.E.EL.128 R8, desc[UR4][R16.64] ;  /* 0x0000000410088981 */ /* 0x000322000c2e1d00 */
[----:B------:R-:W-:-:S04]  /*0240*/  LEA.HI R19, R19, R2, RZ, 0x11 ;  /* 0x0000000213137211 */ /* 0x000fc800078f88ff */
[----:B------:R-:W-:Y:S02]  /*0250*/  LOP3.LUT R26, R19, 0xfffe0000, RZ, 0xc0, !PT ;  /* 0xfffe0000131a7812 */ /* 0x000fe400078ec0ff */
[----:B--2---:R-:W-:Y:S02]  /*0260*/  SEL R20, R15, RZ, !P0 ;  /* 0x000000ff0f147207 */ /* 0x004fe40004000000 */
[----:B------:R-:W-:Y:S02]  /*0270*/  SEL R18, R14, RZ, !P0 ;  /* 0x000000ff0e127207 */ /* 0x000fe40004000000 */
[----:B------:R-:W-:Y:S02]  /*0280*/  SHF.R.U32.HI R15, RZ, 0x1b, R20 ;  /* 0x0000001bff0f7819 */ /* 0x000fe40000011614 */
[----:B---3--:R-:W-:Y:S02]  /*0290*/  SEL R23, R5, RZ, !P0 ;  /* 0x000000ff05177207 */ /* 0x008fe40004000000 */
[----:B------:R-:W-:-:S02]  /*02a0*/  LOP3.LUT R15, R15, 0x10, RZ, 0xc0, !PT ;  /* 0x000000100f0f7812 */ /* 0x000fc400078ec0ff */
[----:B------:R-:W-:Y:S02]  /*02b0*/  SEL R5, R6, RZ, !P0 ;  /* 0x000000ff06057207 */ /* 0x000fe40004000000 */
[----:B------:R-:W-:Y:S02]  /*02c0*/  IADD3 R24, P1, R15, R18, RZ ;  /* 0x000000120f187210 */ /* 0x000fe40007f3e0ff */
[----:B------:R-:W-:Y:S02]  /*02d0*/  SEL R18, R7, RZ, !P0 ;  /* 0x000000ff07127207 */ /* 0x000fe40004000000 */
[----:B------:R-:W-:Y:S01]  /*02e0*/  SEL R14, R4, RZ, !P0 ;  /* 0x000000ff040e7207 */ /* 0x000fe20004000000 */
[----:B------:R-:W-:Y:S01]  /*02f0*/  IMAD.X R7, RZ, RZ, R20, P1 ;  /* 0x000000ffff077224 */ /* 0x000fe200008e0614 */
[----:B------:R-:W-:Y:S01]  /*0300*/  SHF.R.U32.HI R21, RZ, 0x19, R23 ;  /* 0x00000019ff157819 */ /* 0x000fe20000011617 */
[----:B------:R-:W-:Y:S01]  /*0310*/  IMAD.SHL.U32 R6, R24, 0x40, RZ ;  /* 0x0000004018067824 */ /* 0x000fe200078e00ff */
[----:B-1----:R-:W-:-:S02]  /*0320*/  LEA R17, P1, R5, UR6, 0x2 ;  /* 0x0000000605117c11 */ /* 0x002fc4000f8210ff */
[----:B------:R-:W-:Y:S02]  /*0330*/  LEA R16, P2, R14, UR6, 0x2 ;  /* 0x000000060e107c11 */ /* 0x000fe4000f8410ff */
[----:B------:R-:W-:Y:S02]  /*0340*/  LOP3.LUT R21, R21, 0x40, RZ, 0xc0, !PT ;  /* 0x0000004015157812 */ /* 0x000fe400078ec0ff */
[--C-:B------:R-:W-:Y:S02]  /*0350*/  SHF.R.U32.HI R15, RZ, 0x19, R18.reuse ;  /* 0x00000019ff0f7819 */ /* 0x100fe40000011612 */
[----:B------:R-:W-:Y:S02]  /*0360*/  LEA.HI.X R5, R5, UR7, R18, 0x2, P1 ;  /* 0x0000000705057c11 */ /* 0x000fe400088f1412 */
[----:B----4-:R-:W-:Y:S02]  /*0370*/  SEL R20, R9, RZ, !P0 ;  /* 0x000000ff09147207 */ /* 0x010fe40004000000 */
[----:B------:R-:W-:-:S02]  /*0380*/  SEL R18, R11, RZ, !P0 ;  /* 0x000000ff0b127207 */ /* 0x000fc40004000000 */
[----:B------:R-:W-:Y:S02]  /*0390*/  SHF.L.U64.HI R4, R24, 0x6, R7 ;  /* 0x0000000618047819 */ /* 0x000fe40000010207 */
[----:B------:R-:W-:Y:S02]  /*03a0*/  LEA.HI.X R7, R14, UR7, R23, 0x2, P2 ;  /* 0x000000070e077c11 */ /* 0x000fe400090f1417 */
[----:B------:R-:W-:Y:S02]  /*03b0*/  IADD3 R16, P4, P3, R6, R16, R21 ;  /* 0x0000001006107210 */ /* 0x000fe40007b9e015 */
[----:B------:R-:W-:Y:S02]  /*03c0*/  SEL R23, R8, RZ, !P0 ;  /* 0x000000ff08177207 */ /* 0x000fe40004000000 */
[----:B------:R-:W-:Y:S02]  /*03d0*/  SEL R21, R10, RZ, !P0 ;  /* 0x000000ff0a157207 */ /* 0x000fe40004000000 */
[----:B------:R-:W-:-:S02]  /*03e0*/  SHF.R.U32.HI R11, RZ, 0x19, R20 ;  /* 0x00000019ff0b7819 */ /* 0x000fc40000011614 */
[----:B------:R-:W-:Y:S02]  /*03f0*/  SHF.R.U32.HI R9, RZ, 0x19, R18 ;  /* 0x00000019ff097819 */ /* 0x000fe40000011612 */
[----:B------:R-:W-:Y:S02]  /*0400*/  LOP3.LUT R15, R15, 0x40, RZ, 0xc0, !PT ;  /* 0x000000400f0f7812 */ /* 0x000fe400078ec0ff */
[----:B------:R-:W-:Y:S02]  /*0410*/  LEA R10, P5, R23, UR6, 0x2 ;  /* 0x00000006170a7c11 */ /* 0x000fe4000f8a10ff */
[----:B------:R-:W-:Y:S02]  /*0420*/  LEA R8, P6, R21, UR6, 0x2 ;  /* 0x0000000615087c11 */ /* 0x000fe4000f8c10ff */
[----:B------:R-:W-:Y:S02]  /*0430*/  LOP3.LUT R11, R11, 0x40, RZ, 0xc0, !PT ;  /* 0x000000400b0b7812 */ /* 0x000fe400078ec0ff */
[----:B------:R-:W-:-:S02]  /*0440*/  LOP3.LUT R9, R9, 0x40, RZ, 0xc0, !PT ;  /* 0x0000004009097812 */ /* 0x000fc400078ec0ff */
[----:B------:R-:W-:Y:S02]  /*0450*/  IADD3 R14, P2, P1, R6, R17, R15 ;  /* 0x00000011060e7210 */ /* 0x000fe4000795e00f */
[----:B------:R-:W-:Y:S02]  /*0460*/  LEA.HI.X R23, R23, UR7, R20, 0x2, P5 ;  /* 0x0000000717177c11 */ /* 0x000fe4000a8f1414 */
[----:B------:R-:W-:Y:S01]  /*0470*/  LEA.HI.X R21, R21, UR7, R18, 0x2, P6 ;  /* 0x0000000715157c11 */ /* 0x000fe2000b0f1412 */
[----:B------:R-:W-:Y:S01]  /*0480*/  IMAD.MOV.U32 R18, RZ, RZ, RZ ;  /* 0x000000ffff127224 */ /* 0x000fe200078e00ff */
[----:B------:R-:W-:Y:S02]  /*0490*/  IADD3.X R17, R4, R7, RZ, P4, P3 ;  /* 0x0000000704117210 */ /* 0x000fe400027e64ff */
[----:B------:R-:W-:Y:S02]  /*04a0*/  CS2R R24, SRZ ;  /* 0x0000000000187805 */ /* 0x000fe4000001ff00 */
[C---:B------:R-:W-:Y:S01]  /*04b0*/  IADD3 R10, P5, P6, R6.reuse, R10, R11 ;  /* 0x0000000a060a7210 */ /* 0x040fe20007ebe00b */
[----:B------:R-:W-:Y:S01]  /*04c0*/  ULDC.64 UR6, c[0x0][0x248] ;  /* 0x0000920000067ab9 */ /* 0x000fe20000000a00 */
[----:B------:R-:W-:-:S02]  /*04d0*/  IADD3 R8, P3, P4, R6, R8, R9 ;  /* 0x0000000806087210 */ /* 0x000fc40007c7e009 */
[C---:B------:R-:W-:Y:S01]  /*04e0*/  IADD3.X R15, R4.reuse, R5, RZ, P2, P1 ;  /* 0x00000005040f7210 */ /* 0x040fe200017e24ff */
[----:B------:R-:W1:Y:S01]  /*04f0*/  LDC.64 R6, c[0x0][0x210] ;  /* 0x00008400ff067b82 */ /* 0x000e620000000a00 */
[C---:B------:R-:W-:Y:S02]  /*0500*/  IADD3.X R11, R4.reuse, R23, RZ, P5, P6 ;  /* 0x00000017040b7210 */ /* 0x040fe40002fec4ff */
[----:B------:R-:W-:Y:S01]  /*0510*/  IADD3.X R9, R4, R21, RZ, P3, P4 ;  /* 0x0000001504097210 */ /* 0x000fe20001fe84ff */
[----:B------:R-:W-:Y:S01]  /*0520*/  IMAD.SHL.U32 R21, R13, 0x100, RZ ;  /* 0x000001000d157824 */ /* 0x000fe200078e00ff */
[----:B------:R-:W-:-:S03]  /*0530*/  SHF.R.S32.HI R20, RZ, 0x11, R19 ;  /* 0x00000011ff147819 */ /* 0x000fc60000011413 */
[----:B------:R-:W2:Y:S01]  /*0540*/  LDC.64 R4, c[0x0][0x238] ;  /* 0x00008e00ff047b82 */ /* 0x000ea20000000a00 */
[----:B------:R-:W-:-:S04]  /*0550*/  IMAD.WIDE R16, R21, 0x4, R16 ;  /* 0x0000000415107825 */ /* 0x000fc800078e0210 */
[----:B------:R-:W-:-:S04]  /*0560*/  IMAD.WIDE R14, R21, 0x4, R14 ;  /* 0x00000004150e7825 */ /* 0x000fc800078e020e */
[----:B------:R-:W-:-:S04]  /*0570*/  IMAD.WIDE R10, R21, 0x4, R10 ;  /* 0x00000004150a7825 */ /* 0x000fc800078e020a */
[----:B------:R-:W-:-:S04]  /*0580*/  IMAD.WIDE R8, R21, 0x4, R8 ;  /* 0x0000000415087825 */ /* 0x000fc800078e0208 */
[----:B------:R-:W-:-:S04]  /*0590*/  IMAD.SHL.U32 R23, R20, 0x4000, RZ ;  /* 0x0000400014177824 */ /* 0x000fc800078e00ff */
[----:B------:R-:W-:-:S04]  /*05a0*/  IMAD.WIDE R16, R23, 0x4, R16 ;  /* 0x0000000417107825 */ /* 0x000fc800078e0210 */
[C---:B------:R-:W-:Y:S01]  /*05b0*/  IMAD.WIDE R14, R23.reuse, 0x4, R14 ;  /* 0x00000004170e7825 */ /* 0x040fe200078e020e */
[----:B------:R3:W4:Y:S03]  /*05c0*/  @!P0 LDG.E.EL R18, desc[UR4][R16.64] ;  /* 0x0000000410128981 */ /* 0x000726000c2e1900 */
[----:B------:R-:W-:Y:S01]  /*05d0*/  IMAD.WIDE R10, R23, 0x4, R10 ;  /* 0x00000004170a7825 */ /* 0x000fe200078e020a */
[----:B------:R-:W-:Y:S01]  /*05e0*/  ISETP.GT.AND P1, PT, R13, 0x3f, PT ;  /* 0x0000003f0d00780c */ /* 0x000fe20003f24270 */
[----:B------:R-:W5:Y:S02]  /*05f0*/  @!P0 LDG.E.EL R24, desc[UR4][R14.64] ;  /* 0x000000040e188981 */ /* 0x000f64000c2e1900 */
[----:B------:R-:W-:Y:S02]  /*0600*/  IMAD.WIDE R22, R23, 0x4, R8 ;  /* 0x0000000417167825 */ /* 0x000fe400078e0208 */
[----:B------:R-:W1:Y:S01]  /*0610*/  LDC.64 R8, c[0x0][0x240] ;  /* 0x00009000ff087b82 */ /* 0x000e620000000a00 */
[----:B------:R2:W5:Y:S01]  /*0620*/  @!P0 LDG.E.EL R25, desc[UR4][R10.64] ;  /* 0x000000040a198981 */ /* 0x000562000c2e1900 */
[----:B------:R-:W-:-:S02]  /*0630*/  IMAD.U32 R19, R20, 0x10000, RZ ;  /* 0x0001000014137824 */ /* 0x000fc400078e00ff */
[----:B------:R-:W-:-:S03]  /*0640*/  IMAD.MOV.U32 R21, RZ, RZ, RZ ;  /* 0x000000ffff157224 */ /* 0x000fc600078e00ff */
[----:B---3--:R-:W-:Y:S01]  /*0650*/  IADD3 R17, R19, R2, -R26 ;  /* 0x0000000213117210 */ /* 0x008fe20007ffe81a */
[----:B--2---:R-:W-:Y:S01]  /*0660*/  IMAD.WIDE R26, R3, 0x4, R4 ;  /* 0x00000004031a7825 */ /* 0x004fe200078e0204 */
[----:B------:R-:W-:Y:S02]  /*0670*/  LOP3.LUT R3, R0, 0xfffffc00, RZ, 0xc0, !PT ;  /* 0xfffffc0000037812 */ /* 0x000fe400078ec0ff */
[----:B------:R-:W-:Y:S01]  /*0680*/  CS2R R4, SRZ ;  /* 0x0000000000047805 */ /* 0x000fe2000001ff00 */
[----:B------:R-:W2:Y:S01]  /*0690*/  @!P0 LDG.E.EL R21, desc[UR4][R22.64] ;  /* 0x0000000416158981 */ /* 0x000ea2000c2e1900 */
[----:B------:R-:W-:Y:S02]  /*06a0*/  IMAD.SHL.U32 R13, R13, 0x400, RZ ;  /* 0x000004000d0d7824 */ /* 0x000fe400078e00ff */
[----:B------:R-:W-:Y:S01]  /*06b0*/  IMAD.IADD R0, R2, 0x1, -R3 ;  /* 0x0000000102007824 */ /* 0x000fe200078e0a03 */
[----:B------:R-:W-:Y:S01]  /*06c0*/  SHF.R.S32.HI R10, RZ, 0x1f, R19 ;  /* 0x0000001fff0a7819 */ /* 0x000fe20000011413 */
[----:B-1----:R-:W-:Y:S01]  /*06d0*/  IMAD.WIDE R16, R17, 0x4, R6 ;  /* 0x0000000411107825 */ /* 0x002fe200078e0206 */
[----:B------:R-:W-:-:S02]  /*06e0*/  CS2R R6, SRZ ;  /* 0x0000000000067805 */ /* 0x000fc4000001ff00 */
[----:B------:R-:W-:Y:S01]  /*06f0*/  SHF.R.S32.HI R3, RZ, 0x1f, R13 ;  /* 0x0000001fff037819 */ /* 0x000fe2000001140d */
[----:B------:R-:W3:Y:S01]  /*0700*/  @!P0 LDG.E.EL.64 R4, desc[UR4][R26.64] ;  /* 0x000000041a048981 */ /* 0x000ee2000c2e1b00 */
[----:B------:R-:W-:Y:S02]  /*0710*/  IADD3 R19, P2, P3, R13, R0, R19 ;  /* 0x000000000d137210 */ /* 0x000fe40007b5e013 */
[----:B------:R-:W-:Y:S01]  /*0720*/  SHF.R.S32.HI R11, RZ, 0x1f, R0 ;  /* 0x0000001fff0b7819 */ /* 0x000fe20000011400 */
[----:B------:R-:W-:Y:S01]  /*0730*/  IMAD.MOV.U32 R0, RZ, RZ, RZ ;  /* 0x000000ffff007224 */ /* 0x000fe200078e00ff */
[----:B------:R1:W3:Y:S02]  /*0740*/  @!P0 LDG.E.64 R6, desc[UR4][R16.64] ;  /* 0x0000000410068981 */ /* 0x0002e4000c1e1b00 */
[----:B------:R-:W-:Y:S01]  /*0750*/  IADD3.X R10, R3, R11, R10, P2, P3 ;  /* 0x0000000b030a7210 */ /* 0x000fe200017e640a */
[----:B------:R-:W-:Y:S02]  /*0760*/  IMAD.MOV.U32 R3, RZ, RZ, RZ ;  /* 0x000000ffff037224 */ /* 0x000fe400078e00ff */
[----:B0-----:R-:W-:Y:S01]  /*0770*/  IMAD.WIDE R12, R12, 0x4, R8 ;  /* 0x000000040c0c7825 */ /* 0x001fe200078e0208 */
[----:B------:R-:W-:-:S02]  /*0780*/  LEA R14, P2, R19, UR6, 0x2 ;  /* 0x00000006130e7c11 */ /* 0x000fc4000f8410ff */
[----:B------:R-:W-:Y:S02]  /*0790*/  CS2R R8, SRZ ;  /* 0x0000000000087805 */ /* 0x000fe4000001ff00 */
[----:B------:R-:W3:Y:S01]  /*07a0*/  @!P0 LDG.E.EL R0, desc[UR4][R12.64] ;  /* 0x000000040c008981 */ /* 0x000ee2000c2e1900 */
[----:B------:R-:W-:Y:S02]  /*07b0*/  LEA.HI.X R15, R19, UR7, R10, 0x2, P2 ;  /* 0x00000007130f7c11 */ /* 0x000fe400090f140a */
[----:B------:R-:W0:Y:S01]  /*07c0*/  LDC.64 R10, c[0x0][0x250] ;  /* 0x00009400ff0a7b82 */ /* 0x000e220000000a00 */
[----:B------:R0:W3:Y:S04]  /*07d0*/  @!P0 LDG.E.EL R3, desc[UR4][R12.64] ;  /* 0x000000040c038981 */ /* 0x0000e8000c2e1900 */
[----:B------:R-:W3:Y:S01]  /*07e0*/  @P1 LDG.E.64 R8, desc[UR4][R14.64+-0x40000] ;  /* 0xfc0000040e081981 */ /* 0x000ee2000c1e1b00 */
[----:B0-----:R-:W-:Y:S01]  /*07f0*/  IMAD.WIDE R10, R2, 0x4, R10 ;  /* 0x00000004020a7825 */ /* 0x001fe200078e020a */
[----:B----4-:R-:W-:-:S02]  /*0800*/  SEL R19, R18, RZ, !P0 ;  /* 0x000000ff12137207 */ /* 0x010fc40004000000 */
[----:B-----5:R-:W-:Y:S02]  /*0810*/  SEL R24, R24, RZ, !P0 ;  /* 0x000000ff18187207 */ /* 0x020fe40004000000 */
[----:B-1----:R-:W-:-:S05]  /*0820*/  SEL R16, R25, RZ, !P0 ;  /* 0x000000ff19107207 */ /* 0x002fca0004000000 */
[----:B------:R-:W-:Y:S01]  /*0830*/  FADD R16, -R19, R16 ;  /* 0x0000001013107221 */ /* 0x000fe20000000100 */
[----:B--2---:R-:W-:-:S05]  /*0840*/  SEL R21, R21, RZ, !P0 ;  /* 0x000000ff15157207 */ /* 0x004fca0004000000 */
[----:B------:R-:W-:Y:S01]  /*0850*/  FADD R21, -R24, R21 ;  /* 0x0000001518157221 */ /* 0x000fe20000000100 */
[----:B---3--:R-:W-:Y:S02]  /*0860*/  SEL R4, R4, RZ, !P0 ;  /* 0x000000ff04047207 */ /* 0x008fe40004000000 */
[----:B------:R-:W-:Y:S02]  /*0870*/  SEL R5, R5, RZ, !P0 ;  /* 0x000000ff05057207 */ /* 0x000fe40004000000 */
[----:B------:R-:W-:Y:S01]  /*0880*/  SEL R13, R6, RZ, !P0 ;  /* 0x000000ff060d7207 */ /* 0x000fe20004000000 */
[----:B------:R-:W-:Y:S01]  /*0890*/  FFMA R4, R16, R4, R19 ;  /* 0x0000000410047223 */ /* 0x000fe20000000013 */
[----:B------:R-:W-:Y:S01]  /*08a0*/  SEL R6, R7, RZ, !P0 ;  /* 0x000000ff07067207 */ /* 0x000fe20004000000 */
[----:B------:R-:W-:Y:S02]  /*08b0*/  FFMA R5, R21, R5, R24 ;  /* 0x0000000515057223 */ /* 0x000fe40000000018 */
[----:B------:R-:W-:-:S02]  /*08c0*/  FADD R4, -R13, R4 ;  /* 0x000000040d047221 */ /* 0x000fc40000000100 */
[----:B------:R-:W-:Y:S01]  /*08d0*/  FADD R5, -R6, R5 ;  /* 0x0000000506057221 */ /* 0x000fe20000000100 */
[----:B------:R-:W-:Y:S02]  /*08e0*/  SEL R0, R0, RZ, !P0 ;  /* 0x000000ff00007207 */ /* 0x000fe40004000000 */
[----:B------:R-:W-:-:S03]  /*08f0*/  SEL R3, R3, RZ, !P0 ;  /* 0x000000ff03037207 */ /* 0x000fc60004000000 */
[----:B------:R-:W-:Y:S01]  /*0900*/  FFMA R4, R4, R0, R13 ;  /* 0x0000000004047223 */ /* 0x000fe2000000000d */
[----:B------:R-:W-:Y:S01]  /*0910*/  @P0 SEL R4, R8, RZ, P1 ;  /* 0x000000ff08040207 */ /* 0x000fe20000800000 */
[----:B------:R-:W-:Y:S01]  /*0920*/  FFMA R5, R5, R3, R6 ;  /* 0x0000000305057223 */ /* 0x000fe20000000006 */
[----:B------:R-:W-:-:S05]  /*0930*/  @P0 SEL R5, R9, RZ, P1 ;  /* 0x000000ff09050207 */ /* 0x000fca0000800000 */
[----:B------:R-:W-:Y:S01]  /*0940*/  STG.E.64 desc[UR4][R10.64], R4 ;  /* 0x000000040a007986 */ /* 0x000fe2000c101b04 */
[----:B------:R-:W-:Y:S05]  /*0950*/  EXIT ;  /* 0x000000000000794d */ /* 0x000fea0003800000 */
.L_x_0:
[----:B------:R-:W-:-:S00]  /*0960*/  BRA `(.L_x_0) ;  /* 0xfffffffc00fc7947 */ /* 0x000fc0000383ffff */
[----:B------:R-:W-:-:S00]  /*0970*/  NOP ;  /* 0x0000000000007918 */ /* 0x000fc00000000000 */
        /* <DEDUP_REMOVED lines=8> */
.L_x_1:


//--------------------- .nv.constant0.triton_poi_fused_cat_103 --------------------------
	.section	.nv.constant0.triton_poi_fused_cat_103,"a",@progbits
	.sectionflags	@""
	.align	4
.nv.constant0.triton_poi_fused_cat_103:
	.zero		604
